//
// Generated by NVIDIA NVVM Compiler
//
// Compiler Build ID: CL-36424714
// Cuda compilation tools, release 13.0, V13.0.88
// Based on NVVM 20.0.0
//

.version 9.0
.target sm_100
.address_size 64

	// .globl	_Z9MatrixMulPiS_S_i

.visible .entry _Z9MatrixMulPiS_S_i(
	.param .u64 .ptr .align 1 _Z9MatrixMulPiS_S_i_param_0,
	.param .u64 .ptr .align 1 _Z9MatrixMulPiS_S_i_param_1,
	.param .u64 .ptr .align 1 _Z9MatrixMulPiS_S_i_param_2,
	.param .u32 _Z9MatrixMulPiS_S_i_param_3
)
{
	.reg .pred 	%p<14>;
	.reg .b32 	%r<92>;
	.reg .b64 	%rd<40>;

	ld.param.u64 	%rd6, [_Z9MatrixMulPiS_S_i_param_0];
	ld.param.u64 	%rd7, [_Z9MatrixMulPiS_S_i_param_1];
	ld.param.u64 	%rd5, [_Z9MatrixMulPiS_S_i_param_2];
	ld.param.u32 	%r19, [_Z9MatrixMulPiS_S_i_param_3];
	cvta.to.global.u64 	%rd1, %rd7;
	cvta.to.global.u64 	%rd2, %rd6;
	setp.lt.s32 	%p2, %r19, 1;
	@%p2 bra 	$L__BB0_18;
	mov.u32 	%r21, %tid.x;
	mov.u32 	%r22, %tid.y;
	mov.u32 	%r23, %ctaid.x;
	mov.u32 	%r24, %ctaid.y;
	cvta.to.global.u64 	%rd8, %rd5;
	shl.b32 	%r25, %r24, 5;
	add.s32 	%r26, %r25, %r22;
	setp.ge.u32 	%p3, %r26, %r19;
	shl.b32 	%r27, %r23, 5;
	add.s32 	%r28, %r27, %r21;
	setp.ge.s32 	%p4, %r28, %r19;
	or.pred  	%p1, %p3, %p4;
	mul.lo.s32 	%r2, %r19, %r26;
	add.s32 	%r29, %r28, %r2;
	mul.wide.u32 	%rd9, %r29, 4;
	add.s64 	%rd3, %rd8, %rd9;
	and.b32  	%r3, %r19, 7;
	setp.lt.u32 	%p5, %r19, 8;
	mov.b32 	%r90, 0;
	@%p5 bra 	$L__BB0_6;
	and.b32  	%r90, %r19, 2147483640;
	neg.s32 	%r88, %r90;
	shl.b32 	%r6, %r19, 3;
	add.s64 	%rd4, %rd2, 16;
	mul.wide.u32 	%rd14, %r19, 4;
	mov.u32 	%r86, %r2;
	mov.u32 	%r87, %r28;
$L__BB0_3:
	.pragma "nounroll";
	@%p1 bra 	$L__BB0_5;
	mul.wide.s32 	%rd10, %r86, 4;
	add.s64 	%rd11, %rd4, %rd10;
	ld.global.u32 	%r30, [%rd11+-16];
	mul.wide.s32 	%rd12, %r87, 4;
	add.s64 	%rd13, %rd1, %rd12;
	ld.global.u32 	%r31, [%rd13];
	ld.global.u32 	%r32, [%rd3];
	mad.lo.s32 	%r33, %r31, %r30, %r32;
	st.global.u32 	[%rd3], %r33;
	ld.global.u32 	%r34, [%rd11+-12];
	add.s64 	%rd15, %rd13, %rd14;
	ld.global.u32 	%r35, [%rd15];
	mad.lo.s32 	%r36, %r35, %r34, %r33;
	st.global.u32 	[%rd3], %r36;
	ld.global.u32 	%r37, [%rd11+-8];
	add.s64 	%rd16, %rd15, %rd14;
	ld.global.u32 	%r38, [%rd16];
	mad.lo.s32 	%r39, %r38, %r37, %r36;
	st.global.u32 	[%rd3], %r39;
	ld.global.u32 	%r40, [%rd11+-4];
	add.s64 	%rd17, %rd16, %rd14;
	ld.global.u32 	%r41, [%rd17];
	mad.lo.s32 	%r42, %r41, %r40, %r39;
	st.global.u32 	[%rd3], %r42;
	ld.global.u32 	%r43, [%rd11];
	add.s64 	%rd18, %rd17, %rd14;
	ld.global.u32 	%r44, [%rd18];
	mad.lo.s32 	%r45, %r44, %r43, %r42;
	st.global.u32 	[%rd3], %r45;
	ld.global.u32 	%r46, [%rd11+4];
	add.s64 	%rd19, %rd18, %rd14;
	ld.global.u32 	%r47, [%rd19];
	mad.lo.s32 	%r48, %r47, %r46, %r45;
	st.global.u32 	[%rd3], %r48;
	ld.global.u32 	%r49, [%rd11+8];
	add.s64 	%rd20, %rd19, %rd14;
	ld.global.u32 	%r50, [%rd20];
	mad.lo.s32 	%r51, %r50, %r49, %r48;
	st.global.u32 	[%rd3], %r51;
	ld.global.u32 	%r52, [%rd11+12];
	add.s64 	%rd21, %rd20, %rd14;
	ld.global.u32 	%r53, [%rd21];
	mad.lo.s32 	%r54, %r53, %r52, %r51;
	st.global.u32 	[%rd3], %r54;
$L__BB0_5:
	add.s32 	%r88, %r88, 8;
	add.s32 	%r87, %r87, %r6;
	add.s32 	%r86, %r86, 8;
	setp.ne.s32 	%p6, %r88, 0;
	@%p6 bra 	$L__BB0_3;
$L__BB0_6:
	setp.eq.s32 	%p7, %r3, 0;
	@%p7 bra 	$L__BB0_18;
	and.b32  	%r14, %r19, 3;
	setp.lt.u32 	%p8, %r3, 4;
	@%p8 bra 	$L__BB0_11;
	@%p1 bra 	$L__BB0_10;
	add.s32 	%r55, %r90, %r2;
	mul.wide.s32 	%rd22, %r55, 4;
	add.s64 	%rd23, %rd2, %rd22;
	ld.global.u32 	%r56, [%rd23];
	mad.lo.s32 	%r57, %r90, %r19, %r28;
	mul.wide.s32 	%rd24, %r57, 4;
	add.s64 	%rd25, %rd1, %rd24;
	ld.global.u32 	%r58, [%rd25];
	ld.global.u32 	%r59, [%rd3];
	mad.lo.s32 	%r60, %r58, %r56, %r59;
	st.global.u32 	[%rd3], %r60;
	ld.global.u32 	%r61, [%rd23+4];
	mul.wide.u32 	%rd26, %r19, 4;
	add.s64 	%rd27, %rd25, %rd26;
	ld.global.u32 	%r62, [%rd27];
	mad.lo.s32 	%r63, %r62, %r61, %r60;
	st.global.u32 	[%rd3], %r63;
	ld.global.u32 	%r64, [%rd23+8];
	add.s64 	%rd28, %rd27, %rd26;
	ld.global.u32 	%r65, [%rd28];
	mad.lo.s32 	%r66, %r65, %r64, %r63;
	st.global.u32 	[%rd3], %r66;
	ld.global.u32 	%r67, [%rd23+12];
	add.s64 	%rd29, %rd28, %rd26;
	ld.global.u32 	%r68, [%rd29];
	mad.lo.s32 	%r69, %r68, %r67, %r66;
	st.global.u32 	[%rd3], %r69;
$L__BB0_10:
	add.s32 	%r90, %r90, 4;
$L__BB0_11:
	setp.eq.s32 	%p9, %r14, 0;
	@%p9 bra 	$L__BB0_18;
	setp.eq.s32 	%p10, %r14, 1;
	@%p10 bra 	$L__BB0_16;
	@%p1 bra 	$L__BB0_15;
	add.s32 	%r70, %r90, %r2;
	mul.wide.s32 	%rd30, %r70, 4;
	add.s64 	%rd31, %rd2, %rd30;
	ld.global.u32 	%r71, [%rd31];
	mad.lo.s32 	%r72, %r90, %r19, %r28;
	mul.wide.s32 	%rd32, %r72, 4;
	add.s64 	%rd33, %rd1, %rd32;
	ld.global.u32 	%r73, [%rd33];
	ld.global.u32 	%r74, [%rd3];
	mad.lo.s32 	%r75, %r73, %r71, %r74;
	st.global.u32 	[%rd3], %r75;
	ld.global.u32 	%r76, [%rd31+4];
	mul.wide.u32 	%rd34, %r19, 4;
	add.s64 	%rd35, %rd33, %rd34;
	ld.global.u32 	%r77, [%rd35];
	mad.lo.s32 	%r78, %r77, %r76, %r75;
	st.global.u32 	[%rd3], %r78;
$L__BB0_15:
	add.s32 	%r90, %r90, 2;
$L__BB0_16:
	and.b32  	%r79, %r19, 1;
	setp.eq.b32 	%p11, %r79, 1;
	not.pred 	%p12, %p11;
	or.pred  	%p13, %p12, %p1;
	@%p13 bra 	$L__BB0_18;
	add.s32 	%r80, %r90, %r2;
	mul.wide.s32 	%rd36, %r80, 4;
	add.s64 	%rd37, %rd2, %rd36;
	ld.global.u32 	%r81, [%rd37];
	mad.lo.s32 	%r82, %r90, %r19, %r28;
	mul.wide.s32 	%rd38, %r82, 4;
	add.s64 	%rd39, %rd1, %rd38;
	ld.global.u32 	%r83, [%rd39];
	ld.global.u32 	%r84, [%rd3];
	mad.lo.s32 	%r85, %r83, %r81, %r84;
	st.global.u32 	[%rd3], %r85;
$L__BB0_18:
	ret;

}


// ===== COMPILED SASS (sm_100) =====

	.target	sm_100

	.elftype	@"ET_EXEC"


//--------------------- .note.nv.tkinfo           --------------------------
	.section	.note.nv.tkinfo,"",@"SHT_NOTE"
	.sectionflags	@"SHF_NOTE_NV_TKINFO"
	.tkinfo
        /*0018*/ 	.word	0x00000002
        /*0030*/ 	.string	""
        /*0030*/ 	.string	"ptxas"
        /*0030*/ 	.string	"Cuda compilation tools, release 13.0, V13.0.88"
        /*0030*/ 	.string	"Build cuda_13.0.r13.0/compiler.36424714_0"
        /*0030*/ 	.string	"-arch sm_100 -m 64 "



//--------------------- .note.nv.cuinfo           --------------------------
	.section	.note.nv.cuinfo,"",@"SHT_NOTE"
	.sectionflags	@"SHF_NOTE_NV_CUINFO"
        /*0018*/ 	.short	0x0002
        /*001a*/ 	.short	0x0064
        /*001c*/ 	.short	0x0082
	.zero		2


//--------------------- .nv.info                  --------------------------
	.section	.nv.info,"",@"SHT_CUDA_INFO"
	.align	4


	//----- nvinfo : EIATTR_REGCOUNT
	.align		4
        /*0000*/ 	.byte	0x04, 0x2f
        /*0002*/ 	.short	(.L_1 - .L_0)
	.align		4
.L_0:
        /*0004*/ 	.word	index@(_Z9MatrixMulPiS_S_i)
        /*0008*/ 	.word	0x0000001e


	//----- nvinfo : EIATTR_FRAME_SIZE
	.align		4
.L_1:
        /*000c*/ 	.byte	0x04, 0x11
        /*000e*/ 	.short	(.L_3 - .L_2)
	.align		4
.L_2:
        /*0010*/ 	.word	index@(_Z9MatrixMulPiS_S_i)
        /*0014*/ 	.word	0x00000000


	//----- nvinfo : EIATTR_MIN_STACK_SIZE
	.align		4
.L_3:
        /*0018*/ 	.byte	0x04, 0x12
        /*001a*/ 	.short	(.L_5 - .L_4)
	.align		4
.L_4:
        /*001c*/ 	.word	index@(_Z9MatrixMulPiS_S_i)
        /*0020*/ 	.word	0x00000000
.L_5:


//--------------------- .nv.compat                --------------------------
	.section	.nv.compat,"",@"SHT_CUDA_COMPAT_INFO"
	.align	4
        /*0000*/ 	.byte	0x02, 0x09, 0x00, 0x00, 0x02, 0x02, 0x01, 0x00, 0x02, 0x05, 0x05, 0x00, 0x03, 0x07, 0x01, 0x01
        /*0010*/ 	.byte	0x02, 0x03, 0x00, 0x00, 0x02, 0x06, 0x01, 0x00, 0x04, 0x0b, 0x08, 0x00, 0x09, 0x00, 0x00, 0x00
        /*0020*/ 	.byte	0x00, 0x00, 0x00, 0x00


//--------------------- .nv.info._Z9MatrixMulPiS_S_i --------------------------
	.section	.nv.info._Z9MatrixMulPiS_S_i,"",@"SHT_CUDA_INFO"
	.sectionflags	@""
	.align	4


	//----- nvinfo : EIATTR_CUDA_API_VERSION
	.align		4
        /*0000*/ 	.byte	0x04, 0x37
        /*0002*/ 	.short	(.L_7 - .L_6)
.L_6:
        /*0004*/ 	.word	0x00000082


	//----- nvinfo : EIATTR_KPARAM_INFO
	.align		4
.L_7:
        /*0008*/ 	.byte	0x04, 0x17
        /*000a*/ 	.short	(.L_9 - .L_8)
.L_8:
        /*000c*/ 	.word	0x00000000
        /*0010*/ 	.short	0x0003
        /*0012*/ 	.short	0x0018
        /*0014*/ 	.byte	0x00, 0xf0, 0x11, 0x00


	//----- nvinfo : EIATTR_KPARAM_INFO
	.align		4
.L_9:
        /*0018*/ 	.byte	0x04, 0x17
        /*001a*/ 	.short	(.L_11 - .L_10)
.L_10:
        /*001c*/ 	.word	0x00000000
        /*0020*/ 	.short	0x0002
        /*0022*/ 	.short	0x0010
        /*0024*/ 	.byte	0x00, 0xf5, 0x21, 0x00


	//----- nvinfo : EIATTR_KPARAM_INFO
	.align		4
.L_11:
        /*0028*/ 	.byte	0x04, 0x17
        /*002a*/ 	.short	(.L_13 - .L_12)
.L_12:
        /*002c*/ 	.word	0x00000000
        /*0030*/ 	.short	0x0001
        /*0032*/ 	.short	0x0008
        /*0034*/ 	.byte	0x00, 0xf5, 0x21, 0x00


	//----- nvinfo : EIATTR_KPARAM_INFO
	.align		4
.L_13:
        /*0038*/ 	.byte	0x04, 0x17
        /*003a*/ 	.short	(.L_15 - .L_14)
.L_14:
        /*003c*/ 	.word	0x00000000
        /*0040*/ 	.short	0x0000
        /*0042*/ 	.short	0x0000
        /*0044*/ 	.byte	0x00, 0xf5, 0x21, 0x00


	//----- nvinfo : EIATTR_SPARSE_MMA_MASK
	.align		4
.L_15:
        /*0048*/ 	.byte	0x03, 0x50
        /*004a*/ 	.short	0x0000


	//----- nvinfo : EIATTR_MAXREG_COUNT
	.align		4
        /*004c*/ 	.byte	0x03, 0x1b
        /*004e*/ 	.short	0x00ff


	//----- nvinfo : EIATTR_MERCURY_ISA_VERSION
	.align		4
        /*0050*/ 	.byte	0x03, 0x5f
        /*0052*/ 	.short	0x0101


	//----- nvinfo : EIATTR_VRC_CTA_INIT_COUNT
	.align		4
        /*0054*/ 	.byte	0x02, 0x4a
	.zero		1
	.zero		1


	//----- nvinfo : EIATTR_EXIT_INSTR_OFFSETS
	.align		4
        /*0058*/ 	.byte	0x04, 0x1c
        /*005a*/ 	.short	(.L_17 - .L_16)


	//   ....[0]....
.L_16:
        /*005c*/ 	.word	0x00000040


	//   ....[1]....
        /*0060*/ 	.word	0x00000550


	//   ....[2]....
        /*0064*/ 	.word	0x00000780


	//   ....[3]....
        /*0068*/ 	.word	0x00000910


	//   ....[4]....
        /*006c*/ 	.word	0x000009d0


	//----- nvinfo : EIATTR_CRS_STACK_SIZE
	.align		4
.L_17:
        /*0070*/ 	.byte	0x04, 0x1e
        /*0072*/ 	.short	(.L_19 - .L_18)
.L_18:
        /*0074*/ 	.word	0x00000000


	//----- nvinfo : EIATTR_CBANK_PARAM_SIZE
	.align		4
.L_19:
        /*0078*/ 	.byte	0x03, 0x19
        /*007a*/ 	.short	0x001c


	//----- nvinfo : EIATTR_PARAM_CBANK
	.align		4
        /*007c*/ 	.byte	0x04, 0x0a
        /*007e*/ 	.short	(.L_21 - .L_20)
	.align		4
.L_20:
        /*0080*/ 	.word	index@(.nv.constant0._Z9MatrixMulPiS_S_i)
        /*0084*/ 	.short	0x0380
        /*0086*/ 	.short	0x001c


	//----- nvinfo : EIATTR_SW_WAR
	.align		4
.L_21:
        /*0088*/ 	.byte	0x04, 0x36
        /*008a*/ 	.short	(.L_23 - .L_22)
.L_22:
        /*008c*/ 	.word	0x00000008
.L_23:


//--------------------- .nv.callgraph             --------------------------
	.section	.nv.callgraph,"",@"SHT_CUDA_CALLGRAPH"
	.align	4
	.sectionentsize	8
	.align		4
        /*0000*/ 	.word	0x00000000
	.align		4
        /*0004*/ 	.word	0xffffffff
	.align		4
        /*0008*/ 	.word	0x00000000
	.align		4
        /*000c*/ 	.word	0xfffffffe
	.align		4
        /*0010*/ 	.word	0x00000000
	.align		4
        /*0014*/ 	.word	0xfffffffd
	.align		4
        /*0018*/ 	.word	0x00000000
	.align		4
        /*001c*/ 	.word	0xfffffffc


//--------------------- .text._Z9MatrixMulPiS_S_i --------------------------
	.section	.text._Z9MatrixMulPiS_S_i,"ax",@progbits
	.align	128
        .global         _Z9MatrixMulPiS_S_i
        .type           _Z9MatrixMulPiS_S_i,@function
        .size           _Z9MatrixMulPiS_S_i,(.L_x_11 - _Z9MatrixMulPiS_S_i)
        .other          _Z9MatrixMulPiS_S_i,@"STO_CUDA_ENTRY STV_DEFAULT"
_Z9MatrixMulPiS_S_i:
.text._Z9MatrixMulPiS_S_i:
[----:B------:R-:W-:Y:S01]  /*0000*/  LDC R1, c[0x0][0x37c] ;  /* 0x0000df00ff017b82 */ /* 0x000fe20000000800 */
[----:B------:R-:W0:Y:S02]  /*0010*/  LDCU UR4, c[0x0][0x398] ;  /* 0x00007300ff0477ac */ /* 0x000e240008000800 */
[----:B0-----:R-:W-:-:S04]  /*0020*/  MOV R0, UR4 ;  /* 0x0000000400007c02 */ /* 0x001fc80008000f00 */
[----:B------:R-:W-:-:S13]  /*0030*/  ISETP.GE.AND P0, PT, R0, 0x1, PT ;  /* 0x000000010000780c */ /* 0x000fda0003f06270 */
[----:B------:R-:W-:Y:S05]  /*0040*/  @!P0 EXIT ;  /* 0x000000000000894d */ /* 0x000fea0003800000 */
[----:B------:R-:W0:Y:S01]  /*0050*/  S2R R5, SR_TID.Y ;  /* 0x0000000000057919 */ /* 0x000e220000002200 */
[----:B------:R-:W1:Y:S01]  /*0060*/  LDC.64 R2, c[0x0][0x390] ;  /* 0x0000e400ff027b82 */ /* 0x000e620000000a00 */
[C---:B------:R-:W-:Y:S01]  /*0070*/  ISETP.GE.U32.AND P1, PT, R0.reuse, 0x8, PT ;  /* 0x000000080000780c */ /* 0x040fe20003f26070 */
[----:B------:R-:W2:Y:S01]  /*0080*/  LDCU.64 UR6, c[0x0][0x358] ;  /* 0x00006b00ff0677ac */ /* 0x000ea20008000a00 */
[----:B------:R-:W0:Y:S01]  /*0090*/  S2R R6, SR_CTAID.Y ;  /* 0x0000000000067919 */ /* 0x000e220000002600 */
[----:B------:R-:W-:Y:S01]  /*00a0*/  HFMA2 R11, -RZ, RZ, 0, 0 ;  /* 0x00000000ff0b7431 */ /* 0x000fe200000001ff */
[----:B------:R-:W-:Y:S01]  /*00b0*/  LOP3.LUT R20, R0, 0x7, RZ, 0xc0, !PT ;  /* 0x0000000700147812 */ /* 0x000fe200078ec0ff */
[----:B------:R-:W3:Y:S01]  /*00c0*/  S2R R9, SR_TID.X ;  /* 0x0000000000097919 */ /* 0x000ee20000002100 */
[----:B------:R-:W3:Y:S01]  /*00d0*/  S2R R4, SR_CTAID.X ;  /* 0x0000000000047919 */ /* 0x000ee20000002500 */
[----:B0-----:R-:W-:-:S05]  /*00e0*/  LEA R5, R6, R5, 0x5 ;  /* 0x0000000506057211 */ /* 0x001fca00078e28ff */
[----:B------:R-:W-:Y:S01]  /*00f0*/  IMAD R8, R5, R0, RZ ;  /* 0x0000000005087224 */ /* 0x000fe200078e02ff */
[----:B---3--:R-:W-:-:S04]  /*0100*/  LEA R9, R4, R9, 0x5 ;  /* 0x0000000904097211 */ /* 0x008fc800078e28ff */
[----:B------:R-:W-:-:S04]  /*0110*/  ISETP.GE.AND P0, PT, R9, R0, PT ;  /* 0x000000000900720c */ /* 0x000fc80003f06270 */
[----:B------:R-:W-:Y:S02]  /*0120*/  ISETP.GE.U32.OR P0, PT, R5, R0, P0 ;  /* 0x000000000500720c */ /* 0x000fe40000706470 */
[----:B------:R-:W-:-:S05]  /*0130*/  IADD3 R5, PT, PT, R9, R8, RZ ;  /* 0x0000000809057210 */ /* 0x000fca0007ffe0ff */
[----:B-1----:R-:W-:Y:S01]  /*0140*/  IMAD.WIDE.U32 R2, R5, 0x4, R2 ;  /* 0x0000000405027825 */ /* 0x002fe200078e0002 */
[----:B--2---:R-:W-:Y:S06]  /*0150*/  @!P1 BRA `(.L_x_0) ;  /* 0x0000000000f89947 */ /* 0x004fec0003800000 */
[----:B------:R-:W0:Y:S01]  /*0160*/  LDC R10, c[0x0][0x398] ;  /* 0x0000e600ff0a7b82 */ /* 0x000e220000000800 */
[----:B------:R-:W1:Y:S01]  /*0170*/  LDCU.64 UR4, c[0x0][0x380] ;  /* 0x00007000ff0477ac */ /* 0x000e620008000a00 */
[----:B------:R-:W-:Y:S02]  /*0180*/  LOP3.LUT R11, R0, 0x7ffffff8, RZ, 0xc0, !PT ;  /* 0x7ffffff8000b7812 */ /* 0x000fe400078ec0ff */
[----:B------:R-:W-:Y:S02]  /*0190*/  MOV R12, R8 ;  /* 0x00000008000c7202 */ /* 0x000fe40000000f00 */
[----:B------:R-:W-:Y:S02]  /*01a0*/  MOV R13, R9 ;  /* 0x00000009000d7202 */ /* 0x000fe40000000f00 */
[----:B------:R-:W2:Y:S01]  /*01b0*/  LDC.64 R4, c[0x0][0x388] ;  /* 0x0000e200ff047b82 */ /* 0x000ea20000000a00 */
[----:B------:R-:W-:Y:S01]  /*01c0*/  IADD3 R21, PT, PT, -R11, RZ, RZ ;  /* 0x000000ff0b157210 */ /* 0x000fe20007ffe1ff */
[----:B-1----:R-:W-:-:S04]  /*01d0*/  UIADD3 UR4, UP0, UPT, UR4, 0x10, URZ ;  /* 0x0000001004047890 */ /* 0x002fc8000ff1e0ff */
[----:B------:R-:W-:-:S12]  /*01e0*/  UIADD3.X UR5, UPT, UPT, URZ, UR5, URZ, UP0, !UPT ;  /* 0x00000005ff057290 */ /* 0x000fd800087fe4ff */
.L_x_3:
[----:B------:R-:W-:Y:S01]  /*01f0*/  IADD3 R21, PT, PT, R21, 0x8, RZ ;  /* 0x0000000815157810 */ /* 0x000fe20007ffe0ff */
[----:B------:R-:W-:Y:S01]  /*0200*/  BSSY.RECONVERGENT B0, `(.L_x_1) ;  /* 0x0000030000007945 */ /* 0x000fe20003800200 */
[----:B0-----:R-:W-:Y:S02]  /*0210*/  MOV R0, R10 ;  /* 0x0000000a00007202 */ /* 0x001fe40000000f00 */
[----:B------:R-:W-:Y:S01]  /*0220*/  ISETP.NE.AND P1, PT, R21, RZ, PT ;  /* 0x000000ff1500720c */ /* 0x000fe20003f25270 */
[----:B-1----:R-:W-:-:S12]  /*0230*/  @P0 BRA `(.L_x_2) ;  /* 0x0000000000b00947 */ /* 0x002fd80003800000 */
[----:B------:R-:W-:Y:S01]  /*0240*/  MOV R6, UR4 ;  /* 0x0000000400067c02 */ /* 0x000fe20008000f00 */
[----:B--2---:R-:W-:Y:S01]  /*0250*/  IMAD.WIDE R14, R13, 0x4, R4 ;  /* 0x000000040d0e7825 */ /* 0x004fe200078e0204 */
[----:B------:R-:W-:Y:S01]  /*0260*/  MOV R7, UR5 ;  /* 0x0000000500077c02 */ /* 0x000fe20008000f00 */
[----:B------:R-:W2:Y:S02]  /*0270*/  LDG.E R18, desc[UR6][R2.64] ;  /* 0x0000000602127981 */ /* 0x000ea4000c1e1900 */
[----:B------:R-:W-:Y:S02]  /*0280*/  IMAD.WIDE R6, R12, 0x4, R6 ;  /* 0x000000040c067825 */ /* 0x000fe400078e0206 */
[----:B------:R-:W2:Y:S04]  /*0290*/  LDG.E R17, desc[UR6][R14.64] ;  /* 0x000000060e117981 */ /* 0x000ea8000c1e1900 */
[----:B------:R-:W2:Y:S02]  /*02a0*/  LDG.E R16, desc[UR6][R6.64+-0x10] ;  /* 0xfffff00606107981 */ /* 0x000ea4000c1e1900 */
[----:B--2---:R-:W-:-:S02]  /*02b0*/  IMAD R23, R16, R17, R18 ;  /* 0x0000001110177224 */ /* 0x004fc400078e0212 */
[----:B------:R-:W-:-:S03]  /*02c0*/  IMAD.WIDE.U32 R16, R10, 0x4, R14 ;  /* 0x000000040a107825 */ /* 0x000fc600078e000e */
[----:B------:R0:W-:Y:S04]  /*02d0*/  STG.E desc[UR6][R2.64], R23 ;  /* 0x0000001702007986 */ /* 0x0001e8000c101906 */
        /* <DEDUP_REMOVED lines=10> */
[----:B------:R-:W3:Y:S04]  /*0380*/  LDG.E R22, desc[UR6][R6.64+-0x4] ;  /* 0xfffffc0606167981 */ /* 0x000ee8000c1e1900 */
[----:B0-----:R-:W3:Y:S01]  /*0390*/  LDG.E R23, desc[UR6][R14.64] ;  /* 0x000000060e177981 */ /* 0x001ee2000c1e1900 */
[----:B------:R-:W-:-:S04]  /*03a0*/  IMAD.WIDE.U32 R16, R10, 0x4, R14 ;  /* 0x000000040a107825 */ /* 0x000fc800078e000e */
[----:B---3--:R-:W-:-:S05]  /*03b0*/  IMAD R23, R22, R23, R27 ;  /* 0x0000001716177224 */ /* 0x008fca00078e021b */
[----:B------:R0:W-:Y:S04]  /*03c0*/  STG.E desc[UR6][R2.64], R23 ;  /* 0x0000001702007986 */ /* 0x0001e8000c101906 */
[----:B------:R-:W1:Y:S04]  /*03d0*/  LDG.E R22, desc[UR6][R6.64] ;  /* 0x0000000606167981 */ /* 0x000e68000c1e1900 */
[----:B------:R-:W1:Y:S01]  /*03e0*/  LDG.E R24, desc[UR6][R16.64] ;  /* 0x0000000610187981 */ /* 0x000e62000c1e1900 */
[----:B------:R-:W-:-:S04]  /*03f0*/  IMAD.WIDE.U32 R18, R10, 0x4, R16 ;  /* 0x000000040a127825 */ /* 0x000fc800078e0010 */
[----:B-1----:R-:W-:-:S05]  /*0400*/  IMAD R25, R22, R24, R23 ;  /* 0x0000001816197224 */ /* 0x002fca00078e0217 */
[----:B------:R1:W-:Y:S04]  /*0410*/  STG.E desc[UR6][R2.64], R25 ;  /* 0x0000001902007986 */ /* 0x0003e8000c101906 */
[----:B------:R-:W2:Y:S04]  /*0420*/  LDG.E R22, desc[UR6][R6.64+0x4] ;  /* 0x0000040606167981 */ /* 0x000ea8000c1e1900 */
[----:B------:R-:W2:Y:S01]  /*0430*/  LDG.E R24, desc[UR6][R18.64] ;  /* 0x0000000612187981 */ /* 0x000ea2000c1e1900 */
[----:B------:R-:W-:-:S04]  /*0440*/  IMAD.WIDE.U32 R14, R10, 0x4, R18 ;  /* 0x000000040a0e7825 */ /* 0x000fc800078e0012 */
[----:B--2---:R-:W-:-:S05]  /*0450*/  IMAD R27, R22, R24, R25 ;  /* 0x00000018161b7224 */ /* 0x004fca00078e0219 */
[----:B------:R1:W-:Y:S04]  /*0460*/  STG.E desc[UR6][R2.64], R27 ;  /* 0x0000001b02007986 */ /* 0x0003e8000c101906 */
[----:B------:R-:W2:Y:S04]  /*0470*/  LDG.E R22, desc[UR6][R6.64+0x8] ;  /* 0x0000080606167981 */ /* 0x000ea8000c1e1900 */
[----:B0-----:R-:W2:Y:S01]  /*0480*/  LDG.E R23, desc[UR6][R14.64] ;  /* 0x000000060e177981 */ /* 0x001ea2000c1e1900 */
[----:B------:R-:W-:-:S04]  /*0490*/  IMAD.WIDE.U32 R16, R10, 0x4, R14 ;  /* 0x000000040a107825 */ /* 0x000fc800078e000e */
[----:B--2---:R-:W-:-:S05]  /*04a0*/  IMAD R23, R22, R23, R27 ;  /* 0x0000001716177224 */ /* 0x004fca00078e021b */
[----:B------:R1:W-:Y:S04]  /*04b0*/  STG.E desc[UR6][R2.64], R23 ;  /* 0x0000001702007986 */ /* 0x0003e8000c101906 */
[----:B------:R-:W2:Y:S04]  /*04c0*/  LDG.E R22, desc[UR6][R6.64+0xc] ;  /* 0x00000c0606167981 */ /* 0x000ea8000c1e1900 */
[----:B------:R-:W2:Y:S02]  /*04d0*/  LDG.E R16, desc[UR6][R16.64] ;  /* 0x0000000610107981 */ /* 0x000ea4000c1e1900 */
[----:B--2---:R-:W-:-:S05]  /*04e0*/  IMAD R19, R22, R16, R23 ;  /* 0x0000001016137224 */ /* 0x004fca00078e0217 */
[----:B------:R1:W-:Y:S02]  /*04f0*/  STG.E desc[UR6][R2.64], R19 ;  /* 0x0000001302007986 */ /* 0x0003e4000c101906 */
.L_x_2:
[----:B------:R-:W-:Y:S05]  /*0500*/  BSYNC.RECONVERGENT B0 ;  /* 0x0000000000007941 */ /* 0x000fea0003800200 */
.L_x_1:
[----:B------:R-:W-:Y:S02]  /*0510*/  IADD3 R12, PT, PT, R12, 0x8, RZ ;  /* 0x000000080c0c7810 */ /* 0x000fe40007ffe0ff */
[----:B------:R-:W-:Y:S01]  /*0520*/  LEA R13, R0, R13, 0x3 ;  /* 0x0000000d000d7211 */ /* 0x000fe200078e18ff */
[----:B------:R-:W-:Y:S06]  /*0530*/  @P1 BRA `(.L_x_3) ;  /* 0xfffffffc002c1947 */ /* 0x000fec000383ffff */
.L_x_0:
[----:B------:R-:W-:-:S13]  /*0540*/  ISETP.NE.AND P1, PT, R20, RZ, PT ;  /* 0x000000ff1400720c */ /* 0x000fda0003f25270 */
[----:B------:R-:W-:Y:S05]  /*0550*/  @!P1 EXIT ;  /* 0x000000000000994d */ /* 0x000fea0003800000 */
[----:B------:R-:W-:Y:S02]  /*0560*/  ISETP.GE.U32.AND P1, PT, R20, 0x4, PT ;  /* 0x000000041400780c */ /* 0x000fe40003f26070 */
[----:B------:R-:W-:-:S11]  /*0570*/  LOP3.LUT R16, R0, 0x3, RZ, 0xc0, !PT ;  /* 0x0000000300107812 */ /* 0x000fd600078ec0ff */
[----:B------:R-:W-:Y:S05]  /*0580*/  @!P1 BRA `(.L_x_4) ;  /* 0x0000000000789947 */ /* 0x000fea0003800000 */
[----:B------:R-:W-:Y:S04]  /*0590*/  BSSY.RECONVERGENT B0, `(.L_x_5) ;  /* 0x000001c000007945 */ /* 0x000fe80003800200 */
[----:B------:R-:W-:Y:S05]  /*05a0*/  @P0 BRA `(.L_x_6) ;  /* 0x0000000000680947 */ /* 0x000fea0003800000 */
[----:B--2---:R-:W0:Y:S01]  /*05b0*/  LDC.64 R4, c[0x0][0x380] ;  /* 0x0000e000ff047b82 */ /* 0x004e220000000a00 */
[----:B------:R-:W-:Y:S01]  /*05c0*/  IADD3 R13, PT, PT, R8, R11, RZ ;  /* 0x0000000b080d7210 */ /* 0x000fe20007ffe0ff */
[----:B------:R-:W-:Y:S01]  /*05d0*/  IMAD R15, R11, R0, R9 ;  /* 0x000000000b0f7224 */ /* 0x000fe200078e0209 */
[----:B------:R-:W2:Y:S05]  /*05e0*/  LDG.E R17, desc[UR6][R2.64] ;  /* 0x0000000602117981 */ /* 0x000eaa000c1e1900 */
[----:B------:R-:W3:Y:S01]  /*05f0*/  LDC.64 R6, c[0x0][0x388] ;  /* 0x0000e200ff067b82 */ /* 0x000ee20000000a00 */
[----:B0-----:R-:W-:-:S05]  /*0600*/  IMAD.WIDE R4, R13, 0x4, R4 ;  /* 0x000000040d047825 */ /* 0x001fca00078e0204 */
[----:B------:R-:W2:Y:S01]  /*0610*/  LDG.E R10, desc[UR6][R4.64] ;  /* 0x00000006040a7981 */ /* 0x000ea2000c1e1900 */
[----:B---3--:R-:W-:-:S05]  /*0620*/  IMAD.WIDE R6, R15, 0x4, R6 ;  /* 0x000000040f067825 */ /* 0x008fca00078e0206 */
[----:B------:R-:W2:Y:S02]  /*0630*/  LDG.E R13, desc[UR6][R6.64] ;  /* 0x00000006060d7981 */ /* 0x000ea4000c1e1900 */
[----:B--2---:R-:W-:Y:S02]  /*0640*/  IMAD R17, R10, R13, R17 ;  /* 0x0000000d0a117224 */ /* 0x004fe400078e0211 */
[----:B------:R-:W-:-:S03]  /*0650*/  IMAD.WIDE.U32 R12, R0, 0x4, R6 ;  /* 0x00000004000c7825 */ /* 0x000fc600078e0006 */
[----:B------:R0:W-:Y:S04]  /*0660*/  STG.E desc[UR6][R2.64], R17 ;  /* 0x0000001102007986 */ /* 0x0001e8000c101906 */
[----:B------:R-:W1:Y:S04]  /*0670*/  LDG.E R10, desc[UR6][R4.64+0x4] ;  /* 0x00000406040a7981 */ /* 0x000e68000c1e1900 */
[----:B------:R-:W1:Y:S02]  /*0680*/  LDG.E R14, desc[UR6][R12.64] ;  /* 0x000000060c0e7981 */ /* 0x000e64000c1e1900 */
[----:B-1----:R-:W-:-:S02]  /*0690*/  IMAD R19, R10, R14, R17 ;  /* 0x0000000e0a137224 */ /* 0x002fc400078e0211 */
[----:B------:R-:W-:-:S03]  /*06a0*/  IMAD.WIDE.U32 R14, R0, 0x4, R12 ;  /* 0x00000004000e7825 */ /* 0x000fc600078e000c */
[----:B------:R0:W-:Y:S04]  /*06b0*/  STG.E desc[UR6][R2.64], R19 ;  /* 0x0000001302007986 */ /* 0x0001e8000c101906 */
[----:B------:R-:W2:Y:S04]  /*06c0*/  LDG.E R10, desc[UR6][R4.64+0x8] ;  /* 0x00000806040a7981 */ /* 0x000ea8000c1e1900 */
[----:B------:R-:W2:Y:S01]  /*06d0*/  LDG.E R18, desc[UR6][R14.64] ;  /* 0x000000060e127981 */ /* 0x000ea2000c1e1900 */
[----:B------:R-:W-:-:S04]  /*06e0*/  IMAD.WIDE.U32 R6, R0, 0x4, R14 ;  /* 0x0000000400067825 */ /* 0x000fc800078e000e */
[----:B--2---:R-:W-:-:S05]  /*06f0*/  IMAD R21, R10, R18, R19 ;  /* 0x000000120a157224 */ /* 0x004fca00078e0213 */
[----:B------:R0:W-:Y:S04]  /*0700*/  STG.E desc[UR6][R2.64], R21 ;  /* 0x0000001502007986 */ /* 0x0001e8000c101906 */
[----:B------:R-:W2:Y:S04]  /*0710*/  LDG.E R10, desc[UR6][R4.64+0xc] ;  /* 0x00000c06040a7981 */ /* 0x000ea8000c1e1900 */
[----:B------:R-:W2:Y:S02]  /*0720*/  LDG.E R6, desc[UR6][R6.64] ;  /* 0x0000000606067981 */ /* 0x000ea4000c1e1900 */
[----:B--2---:R-:W-:-:S05]  /*0730*/  IMAD R13, R10, R6, R21 ;  /* 0x000000060a0d7224 */ /* 0x004fca00078e0215 */
[----:B------:R0:W-:Y:S02]  /*0740*/  STG.E desc[UR6][R2.64], R13 ;  /* 0x0000000d02007986 */ /* 0x0001e4000c101906 */
.L_x_6:
[----:B------:R-:W-:Y:S05]  /*0750*/  BSYNC.RECONVERGENT B0 ;  /* 0x0000000000007941 */ /* 0x000fea0003800200 */
.L_x_5:
[----:B------:R-:W-:-:S07]  /*0760*/  IADD3 R11, PT, PT, R11, 0x4, RZ ;  /* 0x000000040b0b7810 */ /* 0x000fce0007ffe0ff */
.L_x_4:
[----:B------:R-:W-:-:S13]  /*0770*/  ISETP.NE.AND P1, PT, R16, RZ, PT ;  /* 0x000000ff1000720c */ /* 0x000fda0003f25270 */
[----:B------:R-:W-:Y:S05]  /*0780*/  @!P1 EXIT ;  /* 0x000000000000994d */ /* 0x000fea0003800000 */
[----:B------:R-:W-:-:S13]  /*0790*/  ISETP.NE.AND P1, PT, R16, 0x1, PT ;  /* 0x000000011000780c */ /* 0x000fda0003f25270 */
[----:B------:R-:W-:Y:S05]  /*07a0*/  @!P1 BRA `(.L_x_7) ;  /* 0x0000000000509947 */ /* 0x000fea0003800000 */
[----:B------:R-:W-:Y:S04]  /*07b0*/  BSSY.RECONVERGENT B0, `(.L_x_8) ;  /* 0x0000012000007945 */ /* 0x000fe80003800200 */
[----:B------:R-:W-:Y:S05]  /*07c0*/  @P0 BRA `(.L_x_9) ;  /* 0x0000000000400947 */ /* 0x000fea0003800000 */
[----:B--2---:R-:W2:Y:S01]  /*07d0*/  LDC.64 R4, c[0x0][0x380] ;  /* 0x0000e000ff047b82 */ /* 0x004ea20000000a00 */
[----:B0-----:R-:W-:Y:S01]  /*07e0*/  IADD3 R13, PT, PT, R8, R11, RZ ;  /* 0x0000000b080d7210 */ /* 0x001fe20007ffe0ff */
[----:B------:R-:W-:-:S06]  /*07f0*/  IMAD R15, R11, R0, R9 ;  /* 0x000000000b0f7224 */ /* 0x000fcc00078e0209 */
[----:B------:R-:W0:Y:S01]  /*0800*/  LDC.64 R6, c[0x0][0x388] ;  /* 0x0000e200ff067b82 */ /* 0x000e220000000a00 */
[----:B--2---:R-:W-:-:S05]  /*0810*/  IMAD.WIDE R4, R13, 0x4, R4 ;  /* 0x000000040d047825 */ /* 0x004fca00078e0204 */
[----:B------:R-:W2:Y:S01]  /*0820*/  LDG.E R10, desc[UR6][R4.64] ;  /* 0x00000006040a7981 */ /* 0x000ea2000c1e1900 */
[----:B0-----:R-:W-:-:S03]  /*0830*/  IMAD.WIDE R6, R15, 0x4, R6 ;  /* 0x000000040f067825 */ /* 0x001fc600078e0206 */
[----:B------:R-:W2:Y:S04]  /*0840*/  LDG.E R15, desc[UR6][R2.64] ;  /* 0x00000006020f7981 */ /* 0x000ea8000c1e1900 */
[----:B------:R-:W2:Y:S02]  /*0850*/  LDG.E R13, desc[UR6][R6.64] ;  /* 0x00000006060d7981 */ /* 0x000ea4000c1e1900 */
[----:B--2---:R-:W-:Y:S02]  /*0860*/  IMAD R15, R10, R13, R15 ;  /* 0x0000000d0a0f7224 */ /* 0x004fe400078e020f */
[----:B------:R-:W-:-:S03]  /*0870*/  IMAD.WIDE.U32 R12, R0, 0x4, R6 ;  /* 0x00000004000c7825 */ /* 0x000fc600078e0006 */
[----:B------:R3:W-:Y:S04]  /*0880*/  STG.E desc[UR6][R2.64], R15 ;  /* 0x0000000f02007986 */ /* 0x0007e8000c101906 */
[----:B------:R-:W2:Y:S04]  /*0890*/  LDG.E R10, desc[UR6][R4.64+0x4] ;  /* 0x00000406040a7981 */ /* 0x000ea8000c1e1900 */
[----:B------:R-:W2:Y:S02]  /*08a0*/  LDG.E R12, desc[UR6][R12.64] ;  /* 0x000000060c0c7981 */ /* 0x000ea4000c1e1900 */
[----:B--2---:R-:W-:-:S05]  /*08b0*/  IMAD R17, R10, R12, R15 ;  /* 0x0000000c0a117224 */ /* 0x004fca00078e020f */
[----:B------:R3:W-:Y:S02]  /*08c0*/  STG.E desc[UR6][R2.64], R17 ;  /* 0x0000001102007986 */ /* 0x0007e4000c101906 */
.L_x_9:
[----:B------:R-:W-:Y:S05]  /*08d0*/  BSYNC.RECONVERGENT B0 ;  /* 0x0000000000007941 */ /* 0x000fea0003800200 */
.L_x_8:
[----:B------:R-:W-:-:S07]  /*08e0*/  IADD3 R11, PT, PT, R11, 0x2, RZ ;  /* 0x000000020b0b7810 */ /* 0x000fce0007ffe0ff */
.L_x_7:
[----:B--2---:R-:W-:-:S04]  /*08f0*/  LOP3.LUT R4, R0, 0x1, RZ, 0xc0, !PT ;  /* 0x0000000100047812 */ /* 0x004fc800078ec0ff */
[----:B------:R-:W-:-:S13]  /*0900*/  ISETP.NE.U32.OR P0, PT, R4, 0x1, P0 ;  /* 0x000000010400780c */ /* 0x000fda0000705470 */
[----:B------:R-:W-:Y:S05]  /*0910*/  @P0 EXIT ;  /* 0x000000000000094d */ /* 0x000fea0003800000 */
[----:B------:R-:W2:Y:S01]  /*0920*/  LDC.64 R4, c[0x0][0x380] ;  /* 0x0000e000ff047b82 */ /* 0x000ea20000000a00 */
[----:B0-----:R-:W-:Y:S01]  /*0930*/  IADD3 R13, PT, PT, R8, R11, RZ ;  /* 0x0000000b080d7210 */ /* 0x001fe20007ffe0ff */
[----:B------:R-:W-:-:S06]  /*0940*/  IMAD R9, R11, R0, R9 ;  /* 0x000000000b097224 */ /* 0x000fcc00078e0209 */
[----:B------:R-:W0:Y:S01]  /*0950*/  LDC.64 R6, c[0x0][0x388] ;  /* 0x0000e200ff067b82 */ /* 0x000e220000000a00 */
[----:B--2---:R-:W-:-:S06]  /*0960*/  IMAD.WIDE R4, R13, 0x4, R4 ;  /* 0x000000040d047825 */ /* 0x004fcc00078e0204 */
[----:B------:R-:W2:Y:S01]  /*0970*/  LDG.E R4, desc[UR6][R4.64] ;  /* 0x0000000604047981 */ /* 0x000ea2000c1e1900 */
[----:B0-----:R-:W-:-:S03]  /*0980*/  IMAD.WIDE R6, R9, 0x4, R6 ;  /* 0x0000000409067825 */ /* 0x001fc600078e0206 */
[----:B------:R-:W2:Y:S04]  /*0990*/  LDG.E R9, desc[UR6][R2.64] ;  /* 0x0000000602097981 */ /* 0x000ea8000c1e1900 */
[----:B------:R-:W2:Y:S02]  /*09a0*/  LDG.E R7, desc[UR6][R6.64] ;  /* 0x0000000606077981 */ /* 0x000ea4000c1e1900 */
[----:B--2---:R-:W-:-:S05]  /*09b0*/  IMAD R9, R4, R7, R9 ;  /* 0x0000000704097224 */ /* 0x004fca00078e0209 */
[----:B------:R-:W-:Y:S01]  /*09c0*/  STG.E desc[UR6][R2.64], R9 ;  /* 0x0000000902007986 */ /* 0x000fe2000c101906 */
[----:B------:R-:W-:Y:S05]  /*09d0*/  EXIT ;  /* 0x000000000000794d */ /* 0x000fea0003800000 */
.L_x_10:
[----:B------:R-:W-:-:S00]  /*09e0*/  BRA `(.L_x_10) ;  /* 0xfffffffc00fc7947 */ /* 0x000fc0000383ffff */
[----:B------:R-:W-:-:S00]  /*09f0*/  NOP ;  /* 0x0000000000007918 */ /* 0x000fc00000000000 */
        /* <DEDUP_REMOVED lines=8> */
.L_x_11:


//--------------------- .nv.shared.reserved.0     --------------------------
	.section	.nv.shared.reserved.0,"aw",@nobits
	.weak		__nv_reservedSMEM_offset_0_alias
	.size		__nv_reservedSMEM_offset_0_alias, 0, 64
	.other		__nv_reservedSMEM_offset_0_alias,@"STO_CUDA_RESERVED_SHARED STV_DEFAULT"
__nv_reservedSMEM_offset_0_alias:
	.zero		0
	.zero		64


//--------------------- .nv.constant0._Z9MatrixMulPiS_S_i --------------------------
	.section	.nv.constant0._Z9MatrixMulPiS_S_i,"a",@progbits
	.sectionflags	@""
	.align	4
.nv.constant0._Z9MatrixMulPiS_S_i:
	.zero		924


//--------------------- SYMBOLS --------------------------

	.type		.nv.reservedSmem.offset0,@object
	.size		.nv.reservedSmem.offset0,0x4
